	.headerflags	@"EF_CUDA_TEXMODE_UNIFIED EF_CUDA_64BIT_ADDRESS EF_CUDA_ACCELERATORS EF_CUDA_SM90 EF_CUDA_VIRTUAL_SM(EF_CUDA_SM90)"
	.elftype	@"ET_EXEC"


//--------------------- .nv.info                  --------------------------
	.section	.nv.info,"",@"SHT_CUDA_INFO"
	.align	4


	//----- nvinfo : EIATTR_REGCOUNT
	.align		4
        /*0000*/ 	.byte	0x04, 0x2f
        /*0002*/ 	.short	(.L_3 - .L_2)
	.align		4
.L_2:
        /*0004*/ 	.word	index@(triton_poi_fused__native_batch_norm_legit_no_training_leaky_relu_2)
        /*0008*/ 	.word	0x00000010


	//----- nvinfo : EIATTR_MIN_STACK_SIZE
	.align		4
.L_3:
        /*000c*/ 	.byte	0x04, 0x12
        /*000e*/ 	.short	(.L_5 - .L_4)
	.align		4
.L_4:
        /*0010*/ 	.word	index@(triton_poi_fused__native_batch_norm_legit_no_training_leaky_relu_2)
        /*0014*/ 	.word	0x00000000


	//----- nvinfo : EIATTR_FRAME_SIZE
	.align		4
.L_5:
        /*0018*/ 	.byte	0x04, 0x11
        /*001a*/ 	.short	(.L_7 - .L_6)
	.align		4
.L_6:
        /*001c*/ 	.word	index@(triton_poi_fused__native_batch_norm_legit_no_training_leaky_relu_2)
        /*0020*/ 	.word	0x00000000


	//----- nvinfo : EIATTR_MIN_STACK_SIZE
	.align		4
.L_7:
        /*0024*/ 	.byte	0x04, 0x12
        /*0026*/ 	.short	(.L_9 - .L_8)
	.align		4
.L_8:
        /*0028*/ 	.word	index@(triton_poi_fused__native_batch_norm_legit_no_training_leaky_relu_2)
        /*002c*/ 	.word	0x00000000
.L_9:


//--------------------- .nv.info.triton_poi_fused__native_batch_norm_legit_no_training_leaky_relu_2 --------------------------
	.section	.nv.info.triton_poi_fused__native_batch_norm_legit_no_training_leaky_relu_2,"",@"SHT_CUDA_INFO"
	.sectionflags	@""
	.align	4


	//----- nvinfo : EIATTR_CUDA_API_VERSION
	.align		4
        /*0000*/ 	.byte	0x04, 0x37
        /*0002*/ 	.short	(.L_11 - .L_10)
.L_10:
        /*0004*/ 	.word	0x0000007c


	//----- nvinfo : EIATTR_KPARAM_INFO
	.align		4
.L_11:
        /*0008*/ 	.byte	0x04, 0x17
        /*000a*/ 	.short	(.L_13 - .L_12)
.L_12:
        /*000c*/ 	.word	0x00000000
        /*0010*/ 	.short	0x0006
        /*0012*/ 	.short	0x0030
        /*0014*/ 	.byte	0x00, 0xf0, 0x11, 0x00


	//----- nvinfo : EIATTR_KPARAM_INFO
	.align		4
.L_13:
        /*0018*/ 	.byte	0x04, 0x17
        /*001a*/ 	.short	(.L_15 - .L_14)
.L_14:
        /*001c*/ 	.word	0x00000000
        /*0020*/ 	.short	0x0005
        /*0022*/ 	.short	0x0028
        /*0024*/ 	.byte	0x00, 0xf4, 0x21, 0x00


	//----- nvinfo : EIATTR_KPARAM_INFO
	.align		4
.L_15:
        /*0028*/ 	.byte	0x04, 0x17
        /*002a*/ 	.short	(.L_17 - .L_16)
.L_16:
        /*002c*/ 	.word	0x00000000
        /*0030*/ 	.short	0x0004
        /*0032*/ 	.short	0x0020
        /*0034*/ 	.byte	0x00, 0xf4, 0x21, 0x00


	//----- nvinfo : EIATTR_KPARAM_INFO
	.align		4
.L_17:
        /*0038*/ 	.byte	0x04, 0x17
        /*003a*/ 	.short	(.L_19 - .L_18)
.L_18:
        /*003c*/ 	.word	0x00000000
        /*0040*/ 	.short	0x0003
        /*0042*/ 	.short	0x0018
        /*0044*/ 	.byte	0x00, 0xf4, 0x21, 0x00


	//----- nvinfo : EIATTR_KPARAM_INFO
	.align		4
.L_19:
        /*0048*/ 	.byte	0x04, 0x17
        /*004a*/ 	.short	(.L_21 - .L_20)
.L_20:
        /*004c*/ 	.word	0x00000000
        /*0050*/ 	.short	0x0002
        /*0052*/ 	.short	0x0010
        /*0054*/ 	.byte	0x00, 0xf4, 0x21, 0x00


	//----- nvinfo : EIATTR_KPARAM_INFO
	.align		4
.L_21:
        /*0058*/ 	.byte	0x04, 0x17
        /*005a*/ 	.short	(.L_23 - .L_22)
.L_22:
        /*005c*/ 	.word	0x00000000
        /*0060*/ 	.short	0x0001
        /*0062*/ 	.short	0x0008
        /*0064*/ 	.byte	0x00, 0xf4, 0x21, 0x00


	//----- nvinfo : EIATTR_KPARAM_INFO
	.align		4
.L_23:
        /*0068*/ 	.byte	0x04, 0x17
        /*006a*/ 	.short	(.L_25 - .L_24)
.L_24:
        /*006c*/ 	.word	0x00000000
        /*0070*/ 	.short	0x0000
        /*0072*/ 	.short	0x0000
        /*0074*/ 	.byte	0x00, 0xf4, 0x21, 0x00


	//----- nvinfo : EIATTR_SPARSE_MMA_MASK
	.align		4
.L_25:
        /*0078*/ 	.byte	0x03, 0x50
        /*007a*/ 	.short	0x0000


	//----- nvinfo : EIATTR_MAXREG_COUNT
	.align		4
        /*007c*/ 	.byte	0x03, 0x1b
        /*007e*/ 	.short	0x00ff


	//----- nvinfo : EIATTR_EXIT_INSTR_OFFSETS
	.align		4
        /*0080*/ 	.byte	0x04, 0x1c
        /*0082*/ 	.short	(.L_27 - .L_26)


	//   ....[0]....
.L_26:
        /*0084*/ 	.word	0x00000360


	//----- nvinfo : EIATTR_REQNTID
	.align		4
.L_27:
        /*0088*/ 	.byte	0x04, 0x10
        /*008a*/ 	.short	(.L_29 - .L_28)
.L_28:
        /*008c*/ 	.word	0x00000080
        /*0090*/ 	.word	0x00000001
        /*0094*/ 	.word	0x00000001


	//----- nvinfo : EIATTR_CBANK_PARAM_SIZE
	.align		4
.L_29:
        /*0098*/ 	.byte	0x03, 0x19
        /*009a*/ 	.short	0x0034


	//----- nvinfo : EIATTR_PARAM_CBANK
	.align		4
        /*009c*/ 	.byte	0x04, 0x0a
        /*009e*/ 	.short	(.L_31 - .L_30)
	.align		4
.L_30:
        /*00a0*/ 	.word	index@(.nv.constant0.triton_poi_fused__native_batch_norm_legit_no_training_leaky_relu_2)
        /*00a4*/ 	.short	0x0210
        /*00a6*/ 	.short	0x0034


	//----- nvinfo : EIATTR_SW_WAR
	.align		4
.L_31:
        /*00a8*/ 	.byte	0x04, 0x36
        /*00aa*/ 	.short	(.L_33 - .L_32)
.L_32:
        /*00ac*/ 	.word	0x00000008
.L_33:


//--------------------- .nv.callgraph             --------------------------
	.section	.nv.callgraph,"",@"SHT_CUDA_CALLGRAPH"
	.align	4
	.sectionentsize	8
	.align		4
        /*0000*/ 	.word	0x00000000
	.align		4
        /*0004*/ 	.word	0xffffffff
	.align		4
        /*0008*/ 	.word	0x00000000
	.align		4
        /*000c*/ 	.word	0xfffffffe
	.align		4
        /*0010*/ 	.word	0x00000000
	.align		4
        /*0014*/ 	.word	0xfffffffd
	.align		4
        /*0018*/ 	.word	0x00000000
	.align		4
        /*001c*/ 	.word	0xfffffffc


//--------------------- .nv.constant4             --------------------------
	.section	.nv.constant4,"a",@progbits
	.align	8
	.align		8
.nv.constant4:
        /*0000*/ 	.dword	_$_str
	.align		8
        /*0008*/ 	.dword	_$_str_$_2


//--------------------- .text.triton_poi_fused__native_batch_norm_legit_no_training_leaky_relu_2 --------------------------
	.section	.text.triton_poi_fused__native_batch_norm_legit_no_training_leaky_relu_2,"ax",@progbits
	.align	128
        .global         triton_poi_fused__native_batch_norm_legit_no_training_leaky_relu_2
        .type           triton_poi_fused__native_batch_norm_legit_no_training_leaky_relu_2,@function
        .size           triton_poi_fused__native_batch_norm_legit_no_training_leaky_relu_2,(.L_x_1 - triton_poi_fused__native_batch_norm_legit_no_training_leaky_relu_2)
        .other          triton_poi_fused__native_batch_norm_legit_no_training_leaky_relu_2,@"STO_CUDA_ENTRY STV_DEFAULT"
triton_poi_fused__native_batch_norm_legit_no_training_leaky_relu_2:
.text.triton_poi_fused__native_batch_norm_legit_no_training_leaky_relu_2:
[----:B------:R-:W-:Y:S01]  /*0000*/  LDC R1, c[0x0][0x28] ;  /* 0x00000a00ff017b82 */ /* 0x000fe20000000800 */
[----:B------:R-:W1:Y:S07]  /*0010*/  S2R R0, SR_TID.X ;  /* 0x0000000000007919 */ /* 0x000e6e0000002100 */
[----:B------:R-:W2:Y:S01]  /*0020*/  LDC.64 R6, c[0x0][0x228] ;  /* 0x00008a00ff067b82 */ /* 0x000ea20000000a00 */
[----:B------:R-:W-:Y:S01]  /*0030*/  ULDC.64 UR4, c[0x0][0x208] ;  /* 0x0000820000047ab9 */ /* 0x000fe20000000a00 */
[----:B------:R-:W3:Y:S06]  /*0040*/  S2R R5, SR_CTAID.X ;  /* 0x0000000000057919 */ /* 0x000eec0000002500 */
[----:B------:R-:W4:Y:S08]  /*0050*/  LDC.64 R8, c[0x0][0x230] ;  /* 0x00008c00ff087b82 */ /* 0x000f300000000a00 */
[----:B------:R-:W5:Y:S01]  /*0060*/  LDC.64 R10, c[0x0][0x238] ;  /* 0x00008e00ff0a7b82 */ /* 0x000f620000000a00 */
[----:B-1----:R-:W-:-:S02]  /*0070*/  SHF.L.U32 R0, R0, 0x1, RZ ;  /* 0x0000000100007819 */ /* 0x002fc400000006ff */
[----:B---3--:R-:W-:Y:S02]  /*0080*/  SHF.R.S32.HI R3, RZ, 0x17, R5 ;  /* 0x00000017ff037819 */ /* 0x008fe40000011405 */
[----:B------:R-:W-:Y:S02]  /*0090*/  LOP3.LUT R0, R0, 0xfe, RZ, 0xc0, !PT ;  /* 0x000000fe00007812 */ /* 0x000fe400078ec0ff */
[----:B------:R-:W-:Y:S02]  /*00a0*/  SGXT R3, R3, 0x1 ;  /* 0x000000010303781a */ /* 0x000fe40000000200 */
[----:B------:R-:W-:-:S04]  /*00b0*/  LEA R0, R5, R0, 0x8 ;  /* 0x0000000005007211 */ /* 0x000fc800078e40ff */
[----:B------:R-:W-:-:S04]  /*00c0*/  LEA.HI R3, R3, R0, RZ, 0x8 ;  /* 0x0000000003037211 */ /* 0x000fc800078f40ff */
[----:B------:R-:W-:-:S05]  /*00d0*/  SHF.R.S32.HI R3, RZ, 0x8, R3 ;  /* 0x00000008ff037819 */ /* 0x000fca0000011403 */
[----:B------:R-:W-:-:S05]  /*00e0*/  IMAD.HI R2, R3, 0x2aaaaaab, RZ ;  /* 0x2aaaaaab03027827 */ /* 0x000fca00078e02ff */
[----:B------:R-:W-:-:S04]  /*00f0*/  SHF.R.U32.HI R5, RZ, 0x1f, R2 ;  /* 0x0000001fff057819 */ /* 0x000fc80000011602 */
[----:B------:R-:W-:Y:S02]  /*0100*/  LEA.HI R2, R2, R5, RZ, 0x1e ;  /* 0x0000000502027211 */ /* 0x000fe400078ff0ff */
[----:B------:R-:W1:Y:S03]  /*0110*/  LDC.64 R4, c[0x0][0x220] ;  /* 0x00008800ff047b82 */ /* 0x000e660000000a00 */
[----:B------:R-:W-:-:S04]  /*0120*/  IMAD R13, R2, -0x18, R3 ;  /* 0xffffffe8020d7824 */ /* 0x000fc800078e0203 */
[C---:B--2---:R-:W-:Y:S01]  /*0130*/  IMAD.WIDE R6, R13.reuse, 0x4, R6 ;  /* 0x000000040d067825 */ /* 0x044fe200078e0206 */
[----:B------:R-:W2:Y:S05]  /*0140*/  LDC.64 R2, c[0x0][0x218] ;  /* 0x00008600ff027b82 */ /* 0x000eaa0000000a00 */
[----:B------:R-:W3:Y:S01]  /*0150*/  LDG.E.EL R6, desc[UR4][R6.64] ;  /* 0x0000000406067981 */ /* 0x000ee2000c2e1900 */
[----:B----4-:R-:W-:-:S04]  /*0160*/  IMAD.WIDE R8, R13, 0x4, R8 ;  /* 0x000000040d087825 */ /* 0x010fc800078e0208 */
[C---:B-----5:R-:W-:Y:S02]  /*0170*/  IMAD.WIDE R10, R13.reuse, 0x4, R10 ;  /* 0x000000040d0a7825 */ /* 0x060fe400078e020a */
[----:B------:R-:W4:Y:S02]  /*0180*/  LDG.E.EL R8, desc[UR4][R8.64] ;  /* 0x0000000408087981 */ /* 0x000f24000c2e1900 */
[----:B-1----:R-:W-:Y:S02]  /*0190*/  IMAD.WIDE R4, R13, 0x4, R4 ;  /* 0x000000040d047825 */ /* 0x002fe400078e0204 */
[----:B------:R-:W4:Y:S04]  /*01a0*/  LDG.E.EL R11, desc[UR4][R10.64] ;  /* 0x000000040a0b7981 */ /* 0x000f28000c2e1900 */
[----:B------:R-:W5:Y:S01]  /*01b0*/  LDG.E.EL R4, desc[UR4][R4.64] ;  /* 0x0000000404047981 */ /* 0x000f62000c2e1900 */
[----:B--2---:R-:W-:-:S06]  /*01c0*/  IMAD.WIDE R2, R0, 0x4, R2 ;  /* 0x0000000400027825 */ /* 0x004fcc00078e0202 */
[----:B------:R-:W5:Y:S01]  /*01d0*/  LDG.E.64 R2, desc[UR4][R2.64] ;  /* 0x0000000402027981 */ /* 0x000f62000c1e1b00 */
[----:B------:R-:W-:Y:S01]  /*01e0*/  HFMA2.MMA R12, -RZ, RZ, 1.625, 0 ;  /* 0x3e800000ff0c7435 */ /* 0x000fe200000001ff */
[----:B---3--:R-:W-:-:S04]  /*01f0*/  FADD R6, R6, 9.9999997473787516356e-06 ;  /* 0x3727c5ac06067421 */ /* 0x008fc80000000000 */
[----:B------:R-:W1:Y:S02]  /*0200*/  MUFU.SQRT R7, R6 ;  /* 0x0000000600077308 */ /* 0x000e640000002000 */
[C---:B-1----:R-:W-:Y:S02]  /*0210*/  FSETP.GT.AND P0, PT, R7.reuse, 8.50705917302346158658e+37, PT ;  /* 0x7e8000000700780b */ /* 0x042fe40003f04000 */
[----:B------:R-:W-:-:S11]  /*0220*/  FSETP.GEU.AND P1, PT, R7, 1.175494350822287508e-38, PT ;  /* 0x008000000700780b */ /* 0x000fd60003f2e000 */
[----:B------:R-:W-:-:S04]  /*0230*/  @P0 FMUL R7, R7, 0.25 ;  /* 0x3e80000007070820 */ /* 0x000fc80000400000 */
[----:B------:R-:W-:-:S06]  /*0240*/  @!P1 FMUL R7, R7, 16777216 ;  /* 0x4b80000007079820 */ /* 0x000fcc0000400000 */
[----:B------:R-:W1:Y:S01]  /*0250*/  MUFU.RCP R7, R7 ;  /* 0x0000000700077308 */ /* 0x000e620000001000 */
[----:B------:R-:W-:Y:S01]  /*0260*/  FSEL R12, R12, 1, P0 ;  /* 0x3f8000000c0c7808 */ /* 0x000fe20000000000 */
[----:B-----5:R-:W-:-:S04]  /*0270*/  FADD R5, R3, -R4 ;  /* 0x8000000403057221 */ /* 0x020fc80000000000 */
[----:B------:R-:W-:Y:S01]  /*0280*/  @!P1 FMUL R12, R12, 16777216 ;  /* 0x4b8000000c0c9820 */ /* 0x000fe20000400000 */
[----:B------:R-:W-:Y:S02]  /*0290*/  FADD R4, R2, -R4 ;  /* 0x8000000402047221 */ /* 0x000fe40000000000 */
[----:B------:R-:W2:Y:S01]  /*02a0*/  LDC.64 R2, c[0x0][0x210] ;  /* 0x00008400ff027b82 */ /* 0x000ea20000000a00 */
[----:B-1----:R-:W-:-:S04]  /*02b0*/  FMUL R12, R7, R12 ;  /* 0x0000000c070c7220 */ /* 0x002fc80000400000 */
[-C--:B------:R-:W-:Y:S01]  /*02c0*/  FMUL R4, R4, R12.reuse ;  /* 0x0000000c04047220 */ /* 0x080fe20000400000 */
[----:B------:R-:W-:-:S03]  /*02d0*/  FMUL R12, R5, R12 ;  /* 0x0000000c050c7220 */ /* 0x000fc60000400000 */
[C-C-:B----4-:R-:W-:Y:S01]  /*02e0*/  FFMA R4, R8.reuse, R4, R11.reuse ;  /* 0x0000000408047223 */ /* 0x150fe2000000000b */
[----:B------:R-:W-:-:S04]  /*02f0*/  FFMA R5, R8, R12, R11 ;  /* 0x0000000c08057223 */ /* 0x000fc8000000000b */
[----:B------:R-:W-:Y:S02]  /*0300*/  FSETP.GT.AND P0, PT, R4, RZ, PT ;  /* 0x000000ff0400720b */ /* 0x000fe40003f04000 */
[----:B------:R-:W-:Y:S01]  /*0310*/  FSETP.GT.AND P1, PT, R5, RZ, PT ;  /* 0x000000ff0500720b */ /* 0x000fe20003f24000 */
[----:B--2---:R-:W-:-:S10]  /*0320*/  IMAD.WIDE R2, R0, 0x4, R2 ;  /* 0x0000000400027825 */ /* 0x004fd400078e0202 */
[----:B------:R-:W-:Y:S02]  /*0330*/  @!P0 FMUL R4, R4, 0.20000000298023223877 ;  /* 0x3e4ccccd04048820 */ /* 0x000fe40000400000 */
[----:B------:R-:W-:-:S05]  /*0340*/  @!P1 FMUL R5, R5, 0.20000000298023223877 ;  /* 0x3e4ccccd05059820 */ /* 0x000fca0000400000 */
[----:B------:R-:W-:Y:S01]  /*0350*/  STG.E.64 desc[UR4][R2.64], R4 ;  /* 0x0000000402007986 */ /* 0x000fe2000c101b04 */
[----:B------:R-:W-:Y:S05]  /*0360*/  EXIT ;  /* 0x000000000000794d */ /* 0x000fea0003800000 */
.L_x_0:
[----:B------:R-:W-:-:S00]  /*0370*/  BRA `(.L_x_0) ;  /* 0xfffffffc00fc7947 */ /* 0x000fc0000383ffff */
[----:B------:R-:W-:-:S00]  /*0380*/  NOP ;  /* 0x0000000000007918 */ /* 0x000fc00000000000 */
[----:B------:R-:W-:-:S00]  /*0390*/  NOP ;  /* 0x0000000000007918 */ /* 0x000fc00000000000 */
[----:B------:R-:W-:-:S00]  /*03a0*/  NOP ;  /* 0x0000000000007918 */ /* 0x000fc00000000000 */
[----:B------:R-:W-:-:S00]  /*03b0*/  NOP ;  /* 0x0000000000007918 */ /* 0x000fc00000000000 */
[----:B------:R-:W-:-:S00]  /*03c0*/  NOP ;  /* 0x0000000000007918 */ /* 0x000fc00000000000 */
[----:B------:R-:W-:-:S00]  /*03d0*/  NOP ;  /* 0x0000000000007918 */ /* 0x000fc00000000000 */
[----:B------:R-:W-:-:S00]  /*03e0*/  NOP ;  /* 0x0000000000007918 */ /* 0x000fc00000000000 */
[----:B------:R-:W-:-:S00]  /*03f0*/  NOP ;  /* 0x0000000000007918 */ /* 0x000fc00000000000 */
.L_x_1:


//--------------------- .nv.global.init           --------------------------
	.section	.nv.global.init,"aw",@progbits
.nv.global.init:
	.type		_$_str,@object
	.size		_$_str,(_$_str_$_2 - _$_str)
_$_str:
        /*0000*/ 	.byte	0x5f, 0x5f, 0x43, 0x55, 0x44, 0x41, 0x5f, 0x46, 0x54, 0x5a, 0x00
	.type		_$_str_$_2,@object
	.size		_$_str_$_2,(.L_1 - _$_str_$_2)
_$_str_$_2:
        /*000b*/ 	.byte	0x5f, 0x5f, 0x43, 0x55, 0x44, 0x41, 0x5f, 0x50, 0x52, 0x45, 0x43, 0x5f, 0x53, 0x51, 0x52, 0x54
        /*001b*/ 	.byte	0x00
.L_1:


//--------------------- .nv.constant0.triton_poi_fused__native_batch_norm_legit_no_training_leaky_relu_2 --------------------------
	.section	.nv.constant0.triton_poi_fused__native_batch_norm_legit_no_training_leaky_relu_2,"a",@progbits
	.sectionflags	@""
	.align	4
.nv.constant0.triton_poi_fused__native_batch_norm_legit_no_training_leaky_relu_2:
	.zero		580
